//
// Generated by NVIDIA NVVM Compiler
//
// Compiler Build ID: CL-36424714
// Cuda compilation tools, release 13.0, V13.0.88
// Based on NVVM 20.0.0
//

.version 9.0
.target sm_100
.address_size 64

	// .globl	_Z14identifyThreadv
.extern .func  (.param .b32 func_retval0) vprintf
(
	.param .b64 vprintf_param_0,
	.param .b64 vprintf_param_1
)
;
.global .align 1 .b8 $str[17] = {83, 111, 121, 32, 101, 108, 32, 104, 105, 108, 111, 32, 35, 37, 100, 10};

.visible .entry _Z14identifyThreadv()
{
	.local .align 8 .b8 	__local_depot0[8];
	.reg .b64 	%SP;
	.reg .b64 	%SPL;
	.reg .b32 	%r<4>;
	.reg .b64 	%rd<5>;

	mov.u64 	%SPL, __local_depot0;
	cvta.local.u64 	%SP, %SPL;
	add.u64 	%rd1, %SP, 0;
	add.u64 	%rd2, %SPL, 0;
	mov.u32 	%r1, %tid.x;
	st.local.u32 	[%rd2], %r1;
	mov.u64 	%rd3, $str;
	cvta.global.u64 	%rd4, %rd3;
	{ // callseq 0, 0
	.param .b64 param0;
	st.param.b64 	[param0], %rd4;
	.param .b64 param1;
	st.param.b64 	[param1], %rd1;
	.param .b32 retval0;
	call.uni (retval0), 
	vprintf, 
	(
	param0, 
	param1
	);
	ld.param.b32 	%r2, [retval0];
	} // callseq 0
	ret;

}


// ===== COMPILED SASS (sm_100) =====

	.target	sm_100

	.elftype	@"ET_EXEC"


//--------------------- .note.nv.tkinfo           --------------------------
	.section	.note.nv.tkinfo,"",@"SHT_NOTE"
	.sectionflags	@"SHF_NOTE_NV_TKINFO"
	.tkinfo
        /*0018*/ 	.word	0x00000002
        /*0030*/ 	.string	""
        /*0030*/ 	.string	"ptxas"
        /*0030*/ 	.string	"Cuda compilation tools, release 13.0, V13.0.88"
        /*0030*/ 	.string	"Build cuda_13.0.r13.0/compiler.36424714_0"
        /*0030*/ 	.string	"-arch sm_100 -m 64 "



//--------------------- .note.nv.cuinfo           --------------------------
	.section	.note.nv.cuinfo,"",@"SHT_NOTE"
	.sectionflags	@"SHF_NOTE_NV_CUINFO"
        /*0018*/ 	.short	0x0002
        /*001a*/ 	.short	0x0064
        /*001c*/ 	.short	0x0082
	.zero		2


//--------------------- .nv.info                  --------------------------
	.section	.nv.info,"",@"SHT_CUDA_INFO"
	.align	4


	//----- nvinfo : EIATTR_REGCOUNT
	.align		4
        /*0000*/ 	.byte	0x04, 0x2f
        /*0002*/ 	.short	(.L_2 - .L_1)
	.align		4
.L_1:
        /*0004*/ 	.word	index@(_Z14identifyThreadv)
        /*0008*/ 	.word	0x00000018


	//----- nvinfo : EIATTR_FRAME_SIZE
	.align		4
.L_2:
        /*000c*/ 	.byte	0x04, 0x11
        /*000e*/ 	.short	(.L_4 - .L_3)
	.align		4
.L_3:
        /*0010*/ 	.word	index@(_Z14identifyThreadv)
        /*0014*/ 	.word	0x00000008


	//----- nvinfo : EIATTR_MIN_STACK_SIZE
	.align		4
.L_4:
        /*0018*/ 	.byte	0x04, 0x12
        /*001a*/ 	.short	(.L_6 - .L_5)
	.align		4
.L_5:
        /*001c*/ 	.word	index@(_Z14identifyThreadv)
        /*0020*/ 	.word	0x00000008
.L_6:


//--------------------- .nv.compat                --------------------------
	.section	.nv.compat,"",@"SHT_CUDA_COMPAT_INFO"
	.align	4
        /*0000*/ 	.byte	0x02, 0x09, 0x00, 0x00, 0x02, 0x02, 0x01, 0x00, 0x02, 0x05, 0x05, 0x00, 0x03, 0x07, 0x01, 0x01
        /*0010*/ 	.byte	0x02, 0x03, 0x00, 0x00, 0x02, 0x06, 0x01, 0x00, 0x04, 0x0b, 0x08, 0x00, 0x09, 0x00, 0x00, 0x00
        /*0020*/ 	.byte	0x00, 0x00, 0x00, 0x00


//--------------------- .nv.info._Z14identifyThreadv --------------------------
	.section	.nv.info._Z14identifyThreadv,"",@"SHT_CUDA_INFO"
	.sectionflags	@""
	.align	4


	//----- nvinfo : EIATTR_CUDA_API_VERSION
	.align		4
        /*0000*/ 	.byte	0x04, 0x37
        /*0002*/ 	.short	(.L_8 - .L_7)
.L_7:
        /*0004*/ 	.word	0x00000082


	//----- nvinfo : EIATTR_SPARSE_MMA_MASK
	.align		4
.L_8:
        /*0008*/ 	.byte	0x03, 0x50
        /*000a*/ 	.short	0x0000


	//----- nvinfo : EIATTR_MAXREG_COUNT
	.align		4
        /*000c*/ 	.byte	0x03, 0x1b
        /*000e*/ 	.short	0x00ff


	//----- nvinfo : EIATTR_EXTERNS
	.align		4
        /*0010*/ 	.byte	0x04, 0x0f
        /*0012*/ 	.short	(.L_10 - .L_9)


	//   ....[0]....
	.align		4
.L_9:
        /*0014*/ 	.word	index@(vprintf)


	//----- nvinfo : EIATTR_MERCURY_ISA_VERSION
	.align		4
.L_10:
        /*0018*/ 	.byte	0x03, 0x5f
        /*001a*/ 	.short	0x0101


	//----- nvinfo : EIATTR_VRC_CTA_INIT_COUNT
	.align		4
        /*001c*/ 	.byte	0x02, 0x4a
	.zero		1
	.zero		1


	//----- nvinfo : EIATTR_SYSCALL_OFFSETS
	.align		4
        /*0020*/ 	.byte	0x04, 0x46
        /*0022*/ 	.short	(.L_12 - .L_11)


	//   ....[0]....
.L_11:
        /*0024*/ 	.word	0x000000e0


	//----- nvinfo : EIATTR_EXIT_INSTR_OFFSETS
	.align		4
.L_12:
        /*0028*/ 	.byte	0x04, 0x1c
        /*002a*/ 	.short	(.L_14 - .L_13)


	//   ....[0]....
.L_13:
        /*002c*/ 	.word	0x000000f0


	//----- nvinfo : EIATTR_SW_WAR
	.align		4
.L_14:
        /*0030*/ 	.byte	0x04, 0x36
        /*0032*/ 	.short	(.L_16 - .L_15)
.L_15:
        /*0034*/ 	.word	0x00000008
.L_16:


//--------------------- .nv.callgraph             --------------------------
	.section	.nv.callgraph,"",@"SHT_CUDA_CALLGRAPH"
	.align	4
	.sectionentsize	8
	.align		4
        /*0000*/ 	.word	0x00000000
	.align		4
        /*0004*/ 	.word	0xffffffff
	.align		4
        /*0008*/ 	.word	index@(_Z14identifyThreadv)
	.align		4
        /*000c*/ 	.word	index@(vprintf)
	.align		4
        /*0010*/ 	.word	0x00000000
	.align		4
        /*0014*/ 	.word	0xfffffffe
	.align		4
        /*0018*/ 	.word	0x00000000
	.align		4
        /*001c*/ 	.word	0xfffffffd
	.align		4
        /*0020*/ 	.word	0x00000000
	.align		4
        /*0024*/ 	.word	0xfffffffc


//--------------------- .nv.constant4             --------------------------
	.section	.nv.constant4,"a",@progbits
	.align	8
	.align		8
.nv.constant4:
        /*0000*/ 	.dword	vprintf
	.align		8
        /*0008*/ 	.dword	$str


//--------------------- .text._Z14identifyThreadv --------------------------
	.section	.text._Z14identifyThreadv,"ax",@progbits
	.align	128
        .global         _Z14identifyThreadv
        .type           _Z14identifyThreadv,@function
        .size           _Z14identifyThreadv,(.L_x_2 - _Z14identifyThreadv)
        .other          _Z14identifyThreadv,@"STO_CUDA_ENTRY STV_DEFAULT"
_Z14identifyThreadv:
.text._Z14identifyThreadv:
[----:B------:R-:W0:Y:S01]  /*0000*/  LDC R1, c[0x0][0x37c] ;  /* 0x0000df00ff017b82 */ /* 0x000e220000000800 */
[----:B------:R-:W1:Y:S01]  /*0010*/  S2R R8, SR_TID.X ;  /* 0x0000000000087919 */ /* 0x000e620000002100 */
[----:B0-----:R-:W-:Y:S01]  /*0020*/  VIADD R1, R1, 0xfffffff8 ;  /* 0xfffffff801017836 */ /* 0x001fe20000000000 */
[----:B------:R-:W-:Y:S01]  /*0030*/  MOV R0, 0x0 ;  /* 0x0000000000007802 */ /* 0x000fe20000000f00 */
[----:B------:R-:W0:Y:S04]  /*0040*/  LDCU UR4, c[0x0][0x2f8] ;  /* 0x00005f00ff0477ac */ /* 0x000e280008000800 */
[----:B------:R2:W3:Y:S01]  /*0050*/  LDC.64 R2, c[0x4][R0] ;  /* 0x0100000000027b82 */ /* 0x0004e20000000a00 */
[----:B------:R-:W4:Y:S01]  /*0060*/  LDCU.64 UR6, c[0x4][0x8] ;  /* 0x01000100ff0677ac */ /* 0x000f220008000a00 */
[----:B------:R-:W5:Y:S01]  /*0070*/  LDCU UR5, c[0x0][0x2fc] ;  /* 0x00005f80ff0577ac */ /* 0x000f620008000800 */
[----:B0-----:R-:W-:Y:S01]  /*0080*/  IADD3 R6, P0, PT, R1, UR4, RZ ;  /* 0x0000000401067c10 */ /* 0x001fe2000ff1e0ff */
[----:B----4-:R-:W-:Y:S01]  /*0090*/  IMAD.U32 R4, RZ, RZ, UR6 ;  /* 0x00000006ff047e24 */ /* 0x010fe2000f8e00ff */
[----:B------:R-:W-:-:S03]  /*00a0*/  MOV R5, UR7 ;  /* 0x0000000700057c02 */ /* 0x000fc60008000f00 */
[----:B-----5:R-:W-:Y:S01]  /*00b0*/  IMAD.X R7, RZ, RZ, UR5, P0 ;  /* 0x00000005ff077e24 */ /* 0x020fe200080e06ff */
[----:B-1----:R2:W-:Y:S07]  /*00c0*/  STL [R1], R8 ;  /* 0x0000000801007387 */ /* 0x0025ee0000100800 */
[----:B------:R-:W-:-:S07]  /*00d0*/  LEPC R20, `(.L_x_0) ;  /* 0x000000001014794e */ /* 0x000fce0000000000 */
[----:B--23--:R-:W-:Y:S05]  /*00e0*/  CALL.ABS.NOINC R2 ;  /* 0x0000000002007343 */ /* 0x00cfea0003c00000 */
.L_x_0:
[----:B------:R-:W-:Y:S05]  /*00f0*/  EXIT ;  /* 0x000000000000794d */ /* 0x000fea0003800000 */
.L_x_1:
[----:B------:R-:W-:-:S00]  /*0100*/  BRA `(.L_x_1) ;  /* 0xfffffffc00fc7947 */ /* 0x000fc0000383ffff */
[----:B------:R-:W-:-:S00]  /*0110*/  NOP ;  /* 0x0000000000007918 */ /* 0x000fc00000000000 */
        /* <DEDUP_REMOVED lines=14> */
.L_x_2:


//--------------------- .nv.global.init           --------------------------
	.section	.nv.global.init,"aw",@progbits
.nv.global.init:
	.type		$str,@object
	.size		$str,(.L_0 - $str)
$str:
        /*0000*/ 	.byte	0x53, 0x6f, 0x79, 0x20, 0x65, 0x6c, 0x20, 0x68, 0x69, 0x6c, 0x6f, 0x20, 0x23, 0x25, 0x64, 0x0a
        /*0010*/ 	.byte	0x00
.L_0:


//--------------------- .nv.shared.reserved.0     --------------------------
	.section	.nv.shared.reserved.0,"aw",@nobits
	.weak		__nv_reservedSMEM_offset_0_alias
	.size		__nv_reservedSMEM_offset_0_alias, 0, 64
	.other		__nv_reservedSMEM_offset_0_alias,@"STO_CUDA_RESERVED_SHARED STV_DEFAULT"
__nv_reservedSMEM_offset_0_alias:
	.zero		0
	.zero		64


//--------------------- .nv.constant0._Z14identifyThreadv --------------------------
	.section	.nv.constant0._Z14identifyThreadv,"a",@progbits
	.sectionflags	@""
	.align	4
.nv.constant0._Z14identifyThreadv:
	.zero		896


//--------------------- SYMBOLS --------------------------

	.type		.nv.reservedSmem.offset0,@object
	.size		.nv.reservedSmem.offset0,0x4
	.type		vprintf,@function
